//
// Generated by NVIDIA NVVM Compiler
//
// Compiler Build ID: CL-36424714
// Cuda compilation tools, release 13.0, V13.0.88
// Based on NVVM 20.0.0
//

.version 9.0
.target sm_100
.address_size 64

	// .globl	_Z5helloi
.extern .func  (.param .b32 func_retval0) vprintf
(
	.param .b64 vprintf_param_0,
	.param .b64 vprintf_param_1
)
;
.global .align 1 .b8 $str[48] = {72, 101, 108, 108, 111, 32, 102, 114, 111, 109, 32, 116, 104, 114, 101, 97, 100, 32, 58, 32, 37, 100, 32, 119, 105, 116, 104, 32, 114, 101, 99, 101, 105, 118, 101, 32, 118, 97, 108, 117, 101, 32, 58, 32, 37, 100, 10};

.visible .entry _Z5helloi(
	.param .u32 _Z5helloi_param_0
)
{
	.local .align 8 .b8 	__local_depot0[8];
	.reg .b64 	%SP;
	.reg .b64 	%SPL;
	.reg .b32 	%r<5>;
	.reg .b64 	%rd<5>;

	mov.u64 	%SPL, __local_depot0;
	cvta.local.u64 	%SP, %SPL;
	ld.param.u32 	%r1, [_Z5helloi_param_0];
	add.u64 	%rd1, %SP, 0;
	add.u64 	%rd2, %SPL, 0;
	mov.u32 	%r2, %tid.x;
	st.local.v2.u32 	[%rd2], {%r2, %r1};
	mov.u64 	%rd3, $str;
	cvta.global.u64 	%rd4, %rd3;
	{ // callseq 0, 0
	.param .b64 param0;
	st.param.b64 	[param0], %rd4;
	.param .b64 param1;
	st.param.b64 	[param1], %rd1;
	.param .b32 retval0;
	call.uni (retval0), 
	vprintf, 
	(
	param0, 
	param1
	);
	ld.param.b32 	%r3, [retval0];
	} // callseq 0
	ret;

}


// ===== COMPILED SASS (sm_100) =====

	.target	sm_100

	.elftype	@"ET_EXEC"


//--------------------- .note.nv.tkinfo           --------------------------
	.section	.note.nv.tkinfo,"",@"SHT_NOTE"
	.sectionflags	@"SHF_NOTE_NV_TKINFO"
	.tkinfo
        /*0018*/ 	.word	0x00000002
        /*0030*/ 	.string	""
        /*0030*/ 	.string	"ptxas"
        /*0030*/ 	.string	"Cuda compilation tools, release 13.0, V13.0.88"
        /*0030*/ 	.string	"Build cuda_13.0.r13.0/compiler.36424714_0"
        /*0030*/ 	.string	"-arch sm_100 -m 64 "



//--------------------- .note.nv.cuinfo           --------------------------
	.section	.note.nv.cuinfo,"",@"SHT_NOTE"
	.sectionflags	@"SHF_NOTE_NV_CUINFO"
        /*0018*/ 	.short	0x0002
        /*001a*/ 	.short	0x0064
        /*001c*/ 	.short	0x0082
	.zero		2


//--------------------- .nv.info                  --------------------------
	.section	.nv.info,"",@"SHT_CUDA_INFO"
	.align	4


	//----- nvinfo : EIATTR_REGCOUNT
	.align		4
        /*0000*/ 	.byte	0x04, 0x2f
        /*0002*/ 	.short	(.L_2 - .L_1)
	.align		4
.L_1:
        /*0004*/ 	.word	index@(_Z5helloi)
        /*0008*/ 	.word	0x00000018


	//----- nvinfo : EIATTR_FRAME_SIZE
	.align		4
.L_2:
        /*000c*/ 	.byte	0x04, 0x11
        /*000e*/ 	.short	(.L_4 - .L_3)
	.align		4
.L_3:
        /*0010*/ 	.word	index@(_Z5helloi)
        /*0014*/ 	.word	0x00000008


	//----- nvinfo : EIATTR_MIN_STACK_SIZE
	.align		4
.L_4:
        /*0018*/ 	.byte	0x04, 0x12
        /*001a*/ 	.short	(.L_6 - .L_5)
	.align		4
.L_5:
        /*001c*/ 	.word	index@(_Z5helloi)
        /*0020*/ 	.word	0x00000008
.L_6:


//--------------------- .nv.compat                --------------------------
	.section	.nv.compat,"",@"SHT_CUDA_COMPAT_INFO"
	.align	4
        /*0000*/ 	.byte	0x02, 0x09, 0x00, 0x00, 0x02, 0x02, 0x01, 0x00, 0x02, 0x05, 0x05, 0x00, 0x03, 0x07, 0x01, 0x01
        /*0010*/ 	.byte	0x02, 0x03, 0x00, 0x00, 0x02, 0x06, 0x01, 0x00, 0x04, 0x0b, 0x08, 0x00, 0x09, 0x00, 0x00, 0x00
        /*0020*/ 	.byte	0x00, 0x00, 0x00, 0x00


//--------------------- .nv.info._Z5helloi        --------------------------
	.section	.nv.info._Z5helloi,"",@"SHT_CUDA_INFO"
	.sectionflags	@""
	.align	4


	//----- nvinfo : EIATTR_CUDA_API_VERSION
	.align		4
        /*0000*/ 	.byte	0x04, 0x37
        /*0002*/ 	.short	(.L_8 - .L_7)
.L_7:
        /*0004*/ 	.word	0x00000082


	//----- nvinfo : EIATTR_KPARAM_INFO
	.align		4
.L_8:
        /*0008*/ 	.byte	0x04, 0x17
        /*000a*/ 	.short	(.L_10 - .L_9)
.L_9:
        /*000c*/ 	.word	0x00000000
        /*0010*/ 	.short	0x0000
        /*0012*/ 	.short	0x0000
        /*0014*/ 	.byte	0x00, 0xf0, 0x11, 0x00


	//----- nvinfo : EIATTR_SPARSE_MMA_MASK
	.align		4
.L_10:
        /*0018*/ 	.byte	0x03, 0x50
        /*001a*/ 	.short	0x0000


	//----- nvinfo : EIATTR_MAXREG_COUNT
	.align		4
        /*001c*/ 	.byte	0x03, 0x1b
        /*001e*/ 	.short	0x00ff


	//----- nvinfo : EIATTR_EXTERNS
	.align		4
        /*0020*/ 	.byte	0x04, 0x0f
        /*0022*/ 	.short	(.L_12 - .L_11)


	//   ....[0]....
	.align		4
.L_11:
        /*0024*/ 	.word	index@(vprintf)


	//----- nvinfo : EIATTR_MERCURY_ISA_VERSION
	.align		4
.L_12:
        /*0028*/ 	.byte	0x03, 0x5f
        /*002a*/ 	.short	0x0101


	//----- nvinfo : EIATTR_VRC_CTA_INIT_COUNT
	.align		4
        /*002c*/ 	.byte	0x02, 0x4a
	.zero		1
	.zero		1


	//----- nvinfo : EIATTR_SYSCALL_OFFSETS
	.align		4
        /*0030*/ 	.byte	0x04, 0x46
        /*0032*/ 	.short	(.L_14 - .L_13)


	//   ....[0]....
.L_13:
        /*0034*/ 	.word	0x000000f0


	//----- nvinfo : EIATTR_EXIT_INSTR_OFFSETS
	.align		4
.L_14:
        /*0038*/ 	.byte	0x04, 0x1c
        /*003a*/ 	.short	(.L_16 - .L_15)


	//   ....[0]....
.L_15:
        /*003c*/ 	.word	0x00000100


	//----- nvinfo : EIATTR_CBANK_PARAM_SIZE
	.align		4
.L_16:
        /*0040*/ 	.byte	0x03, 0x19
        /*0042*/ 	.short	0x0004


	//----- nvinfo : EIATTR_PARAM_CBANK
	.align		4
        /*0044*/ 	.byte	0x04, 0x0a
        /*0046*/ 	.short	(.L_18 - .L_17)
	.align		4
.L_17:
        /*0048*/ 	.word	index@(.nv.constant0._Z5helloi)
        /*004c*/ 	.short	0x0380
        /*004e*/ 	.short	0x0004


	//----- nvinfo : EIATTR_SW_WAR
	.align		4
.L_18:
        /*0050*/ 	.byte	0x04, 0x36
        /*0052*/ 	.short	(.L_20 - .L_19)
.L_19:
        /*0054*/ 	.word	0x00000008
.L_20:


//--------------------- .nv.callgraph             --------------------------
	.section	.nv.callgraph,"",@"SHT_CUDA_CALLGRAPH"
	.align	4
	.sectionentsize	8
	.align		4
        /*0000*/ 	.word	0x00000000
	.align		4
        /*0004*/ 	.word	0xffffffff
	.align		4
        /*0008*/ 	.word	index@(_Z5helloi)
	.align		4
        /*000c*/ 	.word	index@(vprintf)
	.align		4
        /*0010*/ 	.word	0x00000000
	.align		4
        /*0014*/ 	.word	0xfffffffe
	.align		4
        /*0018*/ 	.word	0x00000000
	.align		4
        /*001c*/ 	.word	0xfffffffd
	.align		4
        /*0020*/ 	.word	0x00000000
	.align		4
        /*0024*/ 	.word	0xfffffffc


//--------------------- .nv.constant4             --------------------------
	.section	.nv.constant4,"a",@progbits
	.align	8
	.align		8
.nv.constant4:
        /*0000*/ 	.dword	vprintf
	.align		8
        /*0008*/ 	.dword	$str


//--------------------- .text._Z5helloi           --------------------------
	.section	.text._Z5helloi,"ax",@progbits
	.align	128
        .global         _Z5helloi
        .type           _Z5helloi,@function
        .size           _Z5helloi,(.L_x_2 - _Z5helloi)
        .other          _Z5helloi,@"STO_CUDA_ENTRY STV_DEFAULT"
_Z5helloi:
.text._Z5helloi:
[----:B------:R-:W0:Y:S01]  /*0000*/  LDC R1, c[0x0][0x37c] ;  /* 0x0000df00ff017b82 */ /* 0x000e220000000800 */
[----:B------:R-:W1:Y:S07]  /*0010*/  S2R R8, SR_TID.X ;  /* 0x0000000000087919 */ /* 0x000e6e0000002100 */
[----:B------:R-:W1:Y:S01]  /*0020*/  LDC R9, c[0x0][0x380] ;  /* 0x0000e000ff097b82 */ /* 0x000e620000000800 */
[----:B0-----:R-:W-:Y:S01]  /*0030*/  VIADD R1, R1, 0xfffffff8 ;  /* 0xfffffff801017836 */ /* 0x001fe20000000000 */
[----:B------:R-:W-:Y:S01]  /*0040*/  MOV R0, 0x0 ;  /* 0x0000000000007802 */ /* 0x000fe20000000f00 */
[----:B------:R-:W0:Y:S01]  /*0050*/  LDCU UR4, c[0x0][0x2f8] ;  /* 0x00005f00ff0477ac */ /* 0x000e220008000800 */
[----:B------:R-:W2:Y:S04]  /*0060*/  LDCU.64 UR6, c[0x4][0x8] ;  /* 0x01000100ff0677ac */ /* 0x000ea80008000a00 */
[----:B------:R3:W4:Y:S01]  /*0070*/  LDC.64 R2, c[0x4][R0] ;  /* 0x0100000000027b82 */ /* 0x0007220000000a00 */
[----:B------:R-:W5:Y:S01]  /*0080*/  LDCU UR5, c[0x0][0x2fc] ;  /* 0x00005f80ff0577ac */ /* 0x000f620008000800 */
[----:B0-----:R-:W-:Y:S01]  /*0090*/  IADD3 R6, P0, PT, R1, UR4, RZ ;  /* 0x0000000401067c10 */ /* 0x001fe2000ff1e0ff */
[----:B--2---:R-:W-:Y:S01]  /*00a0*/  IMAD.U32 R4, RZ, RZ, UR6 ;  /* 0x00000006ff047e24 */ /* 0x004fe2000f8e00ff */
[----:B------:R-:W-:-:S03]  /*00b0*/  MOV R5, UR7 ;  /* 0x0000000700057c02 */ /* 0x000fc60008000f00 */
[----:B-----5:R-:W-:Y:S01]  /*00c0*/  IMAD.X R7, RZ, RZ, UR5, P0 ;  /* 0x00000005ff077e24 */ /* 0x020fe200080e06ff */
[----:B-1----:R3:W-:Y:S07]  /*00d0*/  STL.64 [R1], R8 ;  /* 0x0000000801007387 */ /* 0x0027ee0000100a00 */
[----:B------:R-:W-:-:S07]  /*00e0*/  LEPC R20, `(.L_x_0) ;  /* 0x000000001014794e */ /* 0x000fce0000000000 */
[----:B---34-:R-:W-:Y:S05]  /*00f0*/  CALL.ABS.NOINC R2 ;  /* 0x0000000002007343 */ /* 0x018fea0003c00000 */
.L_x_0:
[----:B------:R-:W-:Y:S05]  /*0100*/  EXIT ;  /* 0x000000000000794d */ /* 0x000fea0003800000 */
.L_x_1:
[----:B------:R-:W-:-:S00]  /*0110*/  BRA `(.L_x_1) ;  /* 0xfffffffc00fc7947 */ /* 0x000fc0000383ffff */
[----:B------:R-:W-:-:S00]  /*0120*/  NOP ;  /* 0x0000000000007918 */ /* 0x000fc00000000000 */
        /* <DEDUP_REMOVED lines=13> */
.L_x_2:


//--------------------- .nv.global.init           --------------------------
	.section	.nv.global.init,"aw",@progbits
.nv.global.init:
	.type		$str,@object
	.size		$str,(.L_0 - $str)
$str:
        /*0000*/ 	.byte	0x48, 0x65, 0x6c, 0x6c, 0x6f, 0x20, 0x66, 0x72, 0x6f, 0x6d, 0x20, 0x74, 0x68, 0x72, 0x65, 0x61
        /*0010*/ 	.byte	0x64, 0x20, 0x3a, 0x20, 0x25, 0x64, 0x20, 0x77, 0x69, 0x74, 0x68, 0x20, 0x72, 0x65, 0x63, 0x65
        /*0020*/ 	.byte	0x69, 0x76, 0x65, 0x20, 0x76, 0x61, 0x6c, 0x75, 0x65, 0x20, 0x3a, 0x20, 0x25, 0x64, 0x0a, 0x00
.L_0:


//--------------------- .nv.shared.reserved.0     --------------------------
	.section	.nv.shared.reserved.0,"aw",@nobits
	.weak		__nv_reservedSMEM_offset_0_alias
	.size		__nv_reservedSMEM_offset_0_alias, 0, 64
	.other		__nv_reservedSMEM_offset_0_alias,@"STO_CUDA_RESERVED_SHARED STV_DEFAULT"
__nv_reservedSMEM_offset_0_alias:
	.zero		0
	.zero		64


//--------------------- .nv.constant0._Z5helloi   --------------------------
	.section	.nv.constant0._Z5helloi,"a",@progbits
	.sectionflags	@""
	.align	4
.nv.constant0._Z5helloi:
	.zero		900


//--------------------- SYMBOLS --------------------------

	.type		.nv.reservedSmem.offset0,@object
	.size		.nv.reservedSmem.offset0,0x4
	.type		vprintf,@function
